	.headerflags	@"EF_CUDA_TEXMODE_UNIFIED EF_CUDA_64BIT_ADDRESS EF_CUDA_ACCELERATORS EF_CUDA_SM90 EF_CUDA_VIRTUAL_SM(EF_CUDA_SM90)"
	.elftype	@"ET_EXEC"


//--------------------- .nv.info                  --------------------------
	.section	.nv.info,"",@"SHT_CUDA_INFO"
	.align	4


	//----- nvinfo : EIATTR_REGCOUNT
	.align		4
        /*0000*/ 	.byte	0x04, 0x2f
        /*0002*/ 	.short	(.L_1 - .L_0)
	.align		4
.L_0:
        /*0004*/ 	.word	index@(triton_poi_fused_4)
        /*0008*/ 	.word	0x0000001e


	//----- nvinfo : EIATTR_MIN_STACK_SIZE
	.align		4
.L_1:
        /*000c*/ 	.byte	0x04, 0x12
        /*000e*/ 	.short	(.L_3 - .L_2)
	.align		4
.L_2:
        /*0010*/ 	.word	index@(triton_poi_fused_4)
        /*0014*/ 	.word	0x00000000


	//----- nvinfo : EIATTR_FRAME_SIZE
	.align		4
.L_3:
        /*0018*/ 	.byte	0x04, 0x11
        /*001a*/ 	.short	(.L_5 - .L_4)
	.align		4
.L_4:
        /*001c*/ 	.word	index@(triton_poi_fused_4)
        /*0020*/ 	.word	0x00000000


	//----- nvinfo : EIATTR_MIN_STACK_SIZE
	.align		4
.L_5:
        /*0024*/ 	.byte	0x04, 0x12
        /*0026*/ 	.short	(.L_7 - .L_6)
	.align		4
.L_6:
        /*0028*/ 	.word	index@(triton_poi_fused_4)
        /*002c*/ 	.word	0x00000000
.L_7:


//--------------------- .nv.info.triton_poi_fused_4 --------------------------
	.section	.nv.info.triton_poi_fused_4,"",@"SHT_CUDA_INFO"
	.sectionflags	@""
	.align	4


	//----- nvinfo : EIATTR_CUDA_API_VERSION
	.align		4
        /*0000*/ 	.byte	0x04, 0x37
        /*0002*/ 	.short	(.L_9 - .L_8)
.L_8:
        /*0004*/ 	.word	0x0000007c


	//----- nvinfo : EIATTR_KPARAM_INFO
	.align		4
.L_9:
        /*0008*/ 	.byte	0x04, 0x17
        /*000a*/ 	.short	(.L_11 - .L_10)
.L_10:
        /*000c*/ 	.word	0x00000000
        /*0010*/ 	.short	0x0003
        /*0012*/ 	.short	0x0014
        /*0014*/ 	.byte	0x00, 0xf0, 0x11, 0x00


	//----- nvinfo : EIATTR_KPARAM_INFO
	.align		4
.L_11:
        /*0018*/ 	.byte	0x04, 0x17
        /*001a*/ 	.short	(.L_13 - .L_12)
.L_12:
        /*001c*/ 	.word	0x00000000
        /*0020*/ 	.short	0x0002
        /*0022*/ 	.short	0x0010
        /*0024*/ 	.byte	0x00, 0xf0, 0x11, 0x00


	//----- nvinfo : EIATTR_KPARAM_INFO
	.align		4
.L_13:
        /*0028*/ 	.byte	0x04, 0x17
        /*002a*/ 	.short	(.L_15 - .L_14)
.L_14:
        /*002c*/ 	.word	0x00000000
        /*0030*/ 	.short	0x0001
        /*0032*/ 	.short	0x0008
        /*0034*/ 	.byte	0x00, 0xf4, 0x21, 0x00


	//----- nvinfo : EIATTR_KPARAM_INFO
	.align		4
.L_15:
        /*0038*/ 	.byte	0x04, 0x17
        /*003a*/ 	.short	(.L_17 - .L_16)
.L_16:
        /*003c*/ 	.word	0x00000000
        /*0040*/ 	.short	0x0000
        /*0042*/ 	.short	0x0000
        /*0044*/ 	.byte	0x00, 0xf4, 0x21, 0x00


	//----- nvinfo : EIATTR_SPARSE_MMA_MASK
	.align		4
.L_17:
        /*0048*/ 	.byte	0x03, 0x50
        /*004a*/ 	.short	0x0000


	//----- nvinfo : EIATTR_MAXREG_COUNT
	.align		4
        /*004c*/ 	.byte	0x03, 0x1b
        /*004e*/ 	.short	0x00ff


	//----- nvinfo : EIATTR_EXIT_INSTR_OFFSETS
	.align		4
        /*0050*/ 	.byte	0x04, 0x1c
        /*0052*/ 	.short	(.L_19 - .L_18)


	//   ....[0]....
.L_18:
        /*0054*/ 	.word	0x00000680


	//   ....[1]....
        /*0058*/ 	.word	0x000006d0


	//----- nvinfo : EIATTR_REQNTID
	.align		4
.L_19:
        /*005c*/ 	.byte	0x04, 0x10
        /*005e*/ 	.short	(.L_21 - .L_20)
.L_20:
        /*0060*/ 	.word	0x00000080
        /*0064*/ 	.word	0x00000001
        /*0068*/ 	.word	0x00000001


	//----- nvinfo : EIATTR_CBANK_PARAM_SIZE
	.align		4
.L_21:
        /*006c*/ 	.byte	0x03, 0x19
        /*006e*/ 	.short	0x0018


	//----- nvinfo : EIATTR_PARAM_CBANK
	.align		4
        /*0070*/ 	.byte	0x04, 0x0a
        /*0072*/ 	.short	(.L_23 - .L_22)
	.align		4
.L_22:
        /*0074*/ 	.word	index@(.nv.constant0.triton_poi_fused_4)
        /*0078*/ 	.short	0x0210
        /*007a*/ 	.short	0x0018


	//----- nvinfo : EIATTR_SW_WAR
	.align		4
.L_23:
        /*007c*/ 	.byte	0x04, 0x36
        /*007e*/ 	.short	(.L_25 - .L_24)
.L_24:
        /*0080*/ 	.word	0x00000008
.L_25:


//--------------------- .nv.callgraph             --------------------------
	.section	.nv.callgraph,"",@"SHT_CUDA_CALLGRAPH"
	.align	4
	.sectionentsize	8
	.align		4
        /*0000*/ 	.word	0x00000000
	.align		4
        /*0004*/ 	.word	0xffffffff
	.align		4
        /*0008*/ 	.word	0x00000000
	.align		4
        /*000c*/ 	.word	0xfffffffe
	.align		4
        /*0010*/ 	.word	0x00000000
	.align		4
        /*0014*/ 	.word	0xfffffffd
	.align		4
        /*0018*/ 	.word	0x00000000
	.align		4
        /*001c*/ 	.word	0xfffffffc


//--------------------- .text.triton_poi_fused_4  --------------------------
	.section	.text.triton_poi_fused_4,"ax",@progbits
	.sectionflags	@"SHF_BARRIERS=1"
	.align	128
        .global         triton_poi_fused_4
        .type           triton_poi_fused_4,@function
        .size           triton_poi_fused_4,(.L_x_1 - triton_poi_fused_4)
        .other          triton_poi_fused_4,@"STO_CUDA_ENTRY STV_DEFAULT"
triton_poi_fused_4:
.text.triton_poi_fused_4:
[----:B------:R-:W0:Y:S01]  /*0000*/  LDC R1, c[0x0][0x28] ;  /* 0x00000a00ff017b82 */ /* 0x000e220000000800 */
[----:B------:R-:W1:Y:S07]  /*0010*/  S2R R15, SR_CTAID.X ;  /* 0x00000000000f7919 */ /* 0x000e6e0000002500 */
[----:B------:R-:W2:Y:S01]  /*0020*/  LDC.64 R16, c[0x0][0x210] ;  /* 0x00008400ff107b82 */ /* 0x000ea20000000a00 */
[----:B------:R-:W-:Y:S01]  /*0030*/  IMAD.MOV.U32 R14, RZ, RZ, RZ ;  /* 0x000000ffff0e7224 */ /* 0x000fe200078e00ff */
[----:B------:R-:W-:Y:S01]  /*0040*/  ULDC.64 UR6, c[0x0][0x208] ;  /* 0x0000820000067ab9 */ /* 0x000fe20000000a00 */
[----:B------:R-:W3:Y:S01]  /*0050*/  S2R R18, SR_TID.X ;  /* 0x0000000000127919 */ /* 0x000ee20000002100 */
[----:B------:R-:W4:Y:S01]  /*0060*/  S2R R19, SR_CTAID.Y ;  /* 0x0000000000137919 */ /* 0x000f220000002600 */
[----:B-1----:R-:W-:Y:S01]  /*0070*/  IMAD.SHL.U32 R15, R15, 0x10, RZ ;  /* 0x000000100f0f7824 */ /* 0x002fe200078e00ff */
[----:B---3--:R-:W-:-:S04]  /*0080*/  SHF.R.U32.HI R0, RZ, 0x4, R18 ;  /* 0x00000004ff007819 */ /* 0x008fc80000011612 */
[----:B------:R-:W-:Y:S01]  /*0090*/  LOP3.LUT R4, R15, 0xf, R18, 0xf8, !PT ;  /* 0x0000000f0f047812 */ /* 0x000fe200078ef812 */
[----:B----4-:R-:W-:Y:S01]  /*00a0*/  IMAD.SHL.U32 R19, R19, 0x40, RZ ;  /* 0x0000004013137824 */ /* 0x010fe200078e00ff */
[----:B------:R-:W-:Y:S02]  /*00b0*/  SGXT.U32 R0, R0, 0x3 ;  /* 0x000000030000781a */ /* 0x000fe40000000000 */
[----:B------:R-:W-:Y:S02]  /*00c0*/  ISETP.GE.AND P0, PT, R4, 0x9, PT ;  /* 0x000000090400780c */ /* 0x000fe40003f06270 */
[----:B------:R-:W-:Y:S02]  /*00d0*/  LOP3.LUT R3, R19, 0x8, R0, 0xfe, !PT ;  /* 0x0000000813037812 */ /* 0x000fe400078efe00 */
[----:B------:R-:W-:Y:S02]  /*00e0*/  LOP3.LUT R2, R19, R0, RZ, 0xfc, !PT ;  /* 0x0000000013027212 */ /* 0x000fe400078efcff */
[C---:B------:R-:W-:Y:S01]  /*00f0*/  ISETP.LT.AND P2, PT, R3.reuse, 0x2a40, !P0 ;  /* 0x00002a400300780c */ /* 0x040fe20004741270 */
[--C-:B------:R-:W-:Y:S01]  /*0100*/  IMAD R3, R3, 0x9, R4.reuse ;  /* 0x0000000903037824 */ /* 0x100fe200078e0204 */
[----:B------:R-:W-:Y:S01]  /*0110*/  LOP3.LUT R6, R19, 0x10, R0, 0xfe, !PT ;  /* 0x0000001013067812 */ /* 0x000fe200078efe00 */
[----:B------:R-:W-:Y:S01]  /*0120*/  IMAD R5, R2, 0x9, R4 ;  /* 0x0000000902057824 */ /* 0x000fe200078e0204 */
[----:B------:R-:W-:-:S02]  /*0130*/  LOP3.LUT R7, R19, 0x18, R0, 0xfe, !PT ;  /* 0x0000001813077812 */ /* 0x000fc400078efe00 */
[----:B------:R-:W-:Y:S01]  /*0140*/  ISETP.LT.AND P1, PT, R2, 0x2a40, !P0 ;  /* 0x00002a400200780c */ /* 0x000fe20004721270 */
[----:B--2---:R-:W-:Y:S01]  /*0150*/  IMAD.WIDE R2, R3, 0x4, R16 ;  /* 0x0000000403027825 */ /* 0x004fe200078e0210 */
[----:B------:R-:W-:Y:S02]  /*0160*/  ISETP.LT.AND P6, PT, R6, 0x2a40, !P0 ;  /* 0x00002a400600780c */ /* 0x000fe400047c1270 */
[----:B------:R-:W-:Y:S02]  /*0170*/  LOP3.LUT R8, R19, 0x20, R0, 0xfe, !PT ;  /* 0x0000002013087812 */ /* 0x000fe400078efe00 */
[----:B------:R-:W-:Y:S01]  /*0180*/  ISETP.LT.AND P5, PT, R7, 0x2a40, !P0 ;  /* 0x00002a400700780c */ /* 0x000fe200047a1270 */
[----:B------:R1:W2:Y:S01]  /*0190*/  @P2 LDG.E.EL R14, desc[UR6][R2.64] ;  /* 0x00000006020e2981 */ /* 0x0002a2000c2e1900 */
[----:B------:R-:W-:Y:S02]  /*01a0*/  LOP3.LUT R4, R19, 0x28, R0, 0xfe, !PT ;  /* 0x0000002813047812 */ /* 0x000fe400078efe00 */
[----:B------:R-:W-:-:S02]  /*01b0*/  LOP3.LUT R6, R19, 0x30, R0, 0xfe, !PT ;  /* 0x0000003013067812 */ /* 0x000fc400078efe00 */
[----:B------:R-:W-:Y:S02]  /*01c0*/  LOP3.LUT R7, R19, 0x38, R0, 0xfe, !PT ;  /* 0x0000003813077812 */ /* 0x000fe400078efe00 */
[----:B------:R-:W-:Y:S02]  /*01d0*/  ISETP.LT.AND P4, PT, R8, 0x2a40, !P0 ;  /* 0x00002a400800780c */ /* 0x000fe40004781270 */
[----:B------:R-:W-:Y:S02]  /*01e0*/  ISETP.LT.AND P3, PT, R4, 0x2a40, !P0 ;  /* 0x00002a400400780c */ /* 0x000fe40004761270 */
[----:B------:R-:W-:Y:S02]  /*01f0*/  ISETP.LT.AND P2, PT, R6, 0x2a40, !P0 ;  /* 0x00002a400600780c */ /* 0x000fe40004741270 */
[----:B------:R-:W-:Y:S01]  /*0200*/  ISETP.LT.AND P0, PT, R7, 0x2a40, !P0 ;  /* 0x00002a400700780c */ /* 0x000fe20004701270 */
[C---:B------:R-:W-:Y:S02]  /*0210*/  VIADD R7, R5.reuse, 0x90 ;  /* 0x0000009005077836 */ /* 0x040fe40000000000 */
[----:B------:R-:W-:-:S02]  /*0220*/  VIADD R9, R5, 0xd8 ;  /* 0x000000d805097836 */ /* 0x000fc40000000000 */
[C---:B------:R-:W-:Y:S02]  /*0230*/  VIADD R11, R5.reuse, 0x120 ;  /* 0x00000120050b7836 */ /* 0x040fe40000000000 */
[C---:B------:R-:W-:Y:S02]  /*0240*/  VIADD R13, R5.reuse, 0x168 ;  /* 0x00000168050d7836 */ /* 0x040fe40000000000 */
[C---:B------:R-:W-:Y:S02]  /*0250*/  VIADD R23, R5.reuse, 0x1b0 ;  /* 0x000001b005177836 */ /* 0x040fe40000000000 */
[C---:B------:R-:W-:Y:S02]  /*0260*/  VIADD R25, R5.reuse, 0x1f8 ;  /* 0x000001f805197836 */ /* 0x040fe40000000000 */
[----:B-1----:R-:W-:-:S04]  /*0270*/  IMAD.WIDE R2, R5, 0x4, R16 ;  /* 0x0000000405027825 */ /* 0x002fc800078e0210 */
[----:B------:R-:W-:-:S04]  /*0280*/  IMAD.WIDE R4, R7, 0x4, R16 ;  /* 0x0000000407047825 */ /* 0x000fc800078e0210 */
[----:B------:R-:W-:-:S04]  /*0290*/  IMAD.WIDE R6, R9, 0x4, R16 ;  /* 0x0000000409067825 */ /* 0x000fc800078e0210 */
[----:B------:R-:W-:Y:S01]  /*02a0*/  IMAD.WIDE R8, R11, 0x4, R16 ;  /* 0x000000040b087825 */ /* 0x000fe200078e0210 */
[----:B------:R-:W-:-:S03]  /*02b0*/  CS2R R20, SRZ ;  /* 0x0000000000147805 */ /* 0x000fc6000001ff00 */
[----:B------:R-:W-:-:S03]  /*02c0*/  IMAD.WIDE R10, R13, 0x4, R16 ;  /* 0x000000040d0a7825 */ /* 0x000fc600078e0210 */
[----:B------:R1:W3:Y:S01]  /*02d0*/  @P6 LDG.E.EL R20, desc[UR6][R4.64] ;  /* 0x0000000604146981 */ /* 0x0002e2000c2e1900 */
[--C-:B------:R-:W-:Y:S01]  /*02e0*/  IMAD.WIDE R12, R23, 0x4, R16.reuse ;  /* 0x00000004170c7825 */ /* 0x100fe200078e0210 */
[----:B------:R-:W-:Y:S02]  /*02f0*/  CS2R R22, SRZ ;  /* 0x0000000000167805 */ /* 0x000fe4000001ff00 */
[----:B------:R-:W4:Y:S01]  /*0300*/  @P5 LDG.E.EL R21, desc[UR6][R6.64] ;  /* 0x0000000606155981 */ /* 0x000f22000c2e1900 */
[----:B------:R-:W-:Y:S01]  /*0310*/  IMAD.WIDE R16, R25, 0x4, R16 ;  /* 0x0000000419107825 */ /* 0x000fe200078e0210 */
[----:B------:R-:W-:Y:S02]  /*0320*/  CS2R R24, SRZ ;  /* 0x0000000000187805 */ /* 0x000fe4000001ff00 */
[----:B------:R-:W5:Y:S01]  /*0330*/  @P4 LDG.E.EL R22, desc[UR6][R8.64] ;  /* 0x0000000608164981 */ /* 0x000f62000c2e1900 */
[----:B------:R-:W-:-:S03]  /*0340*/  IMAD.MOV.U32 R26, RZ, RZ, RZ ;  /* 0x000000ffff1a7224 */ /* 0x000fc600078e00ff */
[----:B------:R-:W5:Y:S04]  /*0350*/  @P3 LDG.E.EL R24, desc[UR6][R10.64] ;  /* 0x000000060a183981 */ /* 0x000f68000c2e1900 */
[----:B------:R1:W5:Y:S04]  /*0360*/  @P2 LDG.E.EL R23, desc[UR6][R12.64] ;  /* 0x000000060c172981 */ /* 0x000368000c2e1900 */
[----:B------:R1:W5:Y:S04]  /*0370*/  @P1 LDG.E.EL R25, desc[UR6][R2.64] ;  /* 0x0000000602191981 */ /* 0x000368000c2e1900 */
[----:B------:R-:W5:Y:S01]  /*0380*/  @P0 LDG.E.EL R26, desc[UR6][R16.64] ;  /* 0x00000006101a0981 */ /* 0x000f62000c2e1900 */
[----:B------:R-:W1:Y:S01]  /*0390*/  S2R R27, SR_TID.X ;  /* 0x00000000001b7919 */ /* 0x000e620000002100 */
[----:B------:R-:W1:Y:S01]  /*03a0*/  S2UR UR5, SR_CgaCtaId ;  /* 0x00000000000579c3 */ /* 0x000e620000008800 */
[----:B------:R-:W-:-:S02]  /*03b0*/  UMOV UR4, 0x400 ;  /* 0x0000040000047882 */ /* 0x000fc40000000000 */
[----:B01----:R-:W-:Y:S01]  /*03c0*/  UPRMT UR4, UR5, 0x654, UR4 ;  /* 0x0000065405047896 */ /* 0x003fe20008000004 */
[----:B------:R-:W-:Y:S01]  /*03d0*/  IMAD.SHL.U32 R4, R27, 0x40, RZ ;  /* 0x000000401b047824 */ /* 0x000fe200078e00ff */
[----:B------:R-:W-:-:S04]  /*03e0*/  SHF.R.U32.HI R5, RZ, 0x4, R27 ;  /* 0x00000004ff057819 */ /* 0x000fc8000001161b */
[----:B------:R-:W-:Y:S02]  /*03f0*/  SGXT.U32 R5, R5, 0x3 ;  /* 0x000000030505781a */ /* 0x000fe40000000000 */
[----:B------:R-:W-:-:S04]  /*0400*/  LOP3.LUT R4, R4, 0x3c0, RZ, 0xc0, !PT ;  /* 0x000003c004047812 */ /* 0x000fc800078ec0ff */
[C---:B------:R-:W-:Y:S02]  /*0410*/  LOP3.LUT R5, R4.reuse, R5, RZ, 0xfc, !PT ;  /* 0x0000000504057212 */ /* 0x040fe400078efcff */
[----:B------:R-:W-:-:S05]  /*0420*/  LEA.HI R4, R4, UR4, RZ, 0x1e ;  /* 0x0000000404047c11 */ /* 0x000fca000f8ff0ff */
[----:B------:R-:W-:Y:S01]  /*0430*/  IMAD R13, R5, 0x4, R4 ;  /* 0x00000004050d7824 */ /* 0x000fe200078e0204 */
[C---:B------:R-:W-:Y:S01]  /*0440*/  LOP3.LUT R2, R27.reuse, 0x70, RZ, 0xc0, !PT ;  /* 0x000000701b027812 */ /* 0x040fe200078ec0ff */
[----:B------:R-:W-:-:S04]  /*0450*/  IMAD.SHL.U32 R8, R27, 0x4, RZ ;  /* 0x000000041b087824 */ /* 0x000fc800078e00ff */
[----:B------:R-:W-:Y:S01]  /*0460*/  VIADD R3, R2, UR4 ;  /* 0x0000000402037c36 */ /* 0x000fe20008000000 */
[----:B------:R-:W-:-:S05]  /*0470*/  LOP3.LUT R8, R8, 0x1fc, RZ, 0xc0, !PT ;  /* 0x000001fc08087812 */ /* 0x000fca00078ec0ff */
[----:B------:R-:W-:Y:S02]  /*0480*/  IMAD R4, R8, 0x4, R3 ;  /* 0x0000000408047824 */ /* 0x000fe400078e0203 */
[----:B------:R-:W-:Y:S01]  /*0490*/  IMAD.SHL.U32 R18, R18, 0x4, RZ ;  /* 0x0000000412127824 */ /* 0x000fe200078e00ff */
[----:B------:R-:W0:Y:S04]  /*04a0*/  LDC.64 R2, c[0x0][0x218] ;  /* 0x00008600ff027b82 */ /* 0x000e280000000a00 */
[----:B------:R-:W-:-:S05]  /*04b0*/  LOP3.LUT R18, R19, 0x3c, R18, 0xf8, !PT ;  /* 0x0000003c13127812 */ /* 0x000fca00078ef812 */
[----:B------:R-:W-:-:S05]  /*04c0*/  IMAD.HI R9, R18, 0x4ec4ec4f, RZ ;  /* 0x4ec4ec4f12097827 */ /* 0x000fca00078e02ff */
[----:B------:R-:W-:-:S04]  /*04d0*/  SHF.R.U32.HI R10, RZ, 0x1f, R9 ;  /* 0x0000001fff0a7819 */ /* 0x000fc80000011609 */
[----:B------:R-:W-:Y:S02]  /*04e0*/  LEA.HI.SX32 R11, R9, R10, 0x1b ;  /* 0x0000000a090b7211 */ /* 0x000fe400078fdaff */
[----:B------:R-:W-:Y:S02]  /*04f0*/  LOP3.LUT R10, R8, 0x200, RZ, 0xfc, !PT ;  /* 0x00000200080a7812 */ /* 0x000fe400078efcff */
[----:B------:R-:W-:Y:S01]  /*0500*/  ISETP.GE.AND P0, PT, R18, 0x2a40, PT ;  /* 0x00002a401200780c */ /* 0x000fe20003f06270 */
[----:B------:R-:W-:Y:S01]  /*0510*/  IMAD R18, R11, -0x68, R18 ;  /* 0xffffff980b127824 */ /* 0x000fe200078e0212 */
[----:B------:R-:W-:Y:S02]  /*0520*/  LOP3.LUT R9, R15, R0, RZ, 0xfc, !PT ;  /* 0x000000000f097212 */ /* 0x000fe400078efcff */
[----:B------:R-:W-:Y:S02]  /*0530*/  LOP3.LUT R0, R15, 0x8, R0, 0xfe, !PT ;  /* 0x000000080f007812 */ /* 0x000fe400078efe00 */
[----:B------:R-:W-:Y:S01]  /*0540*/  SHF.R.U32.HI R10, RZ, 0x2, R10 ;  /* 0x00000002ff0a7819 */ /* 0x000fe2000001160a */
[----:B------:R-:W-:Y:S01]  /*0550*/  IMAD R18, R11, 0x3a8, R18 ;  /* 0x000003a80b127824 */ /* 0x000fe200078e0212 */
[----:B------:R-:W-:-:S02]  /*0560*/  ISETP.LT.AND P1, PT, R9, 0x9, !P0 ;  /* 0x000000090900780c */ /* 0x000fc40004721270 */
[----:B------:R-:W-:Y:S02]  /*0570*/  ISETP.LT.AND P0, PT, R0, 0x9, !P0 ;  /* 0x000000090000780c */ /* 0x000fe40004701270 */
[----:B------:R-:W-:Y:S01]  /*0580*/  LOP3.LUT R10, R10, 0xf0, RZ, 0xc0, !PT ;  /* 0x000000f00a0a7812 */ /* 0x000fe200078ec0ff */
[----:B------:R-:W-:-:S04]  /*0590*/  IMAD R11, R9, 0x68, R18 ;  /* 0x00000068090b7824 */ /* 0x000fc800078e0212 */
[----:B------:R-:W-:Y:S02]  /*05a0*/  VIADD R9, R10, UR4 ;  /* 0x000000040a097c36 */ /* 0x000fe40008000000 */
[----:B0-----:R-:W-:-:S04]  /*05b0*/  IMAD.WIDE R10, R11, 0x4, R2 ;  /* 0x000000040b0a7825 */ /* 0x001fc800078e0202 */
[----:B------:R-:W-:Y:S01]  /*05c0*/  IMAD R9, R8, 0x4, R9 ;  /* 0x0000000408097824 */ /* 0x000fe200078e0209 */
[----:B--2---:R-:W-:Y:S04]  /*05d0*/  STS [R13+0x20], R14 ;  /* 0x0000200e0d007388 */ /* 0x004fe80000000800 */
[----:B---3--:R-:W-:Y:S04]  /*05e0*/  STS [R13+0x40], R20 ;  /* 0x000040140d007388 */ /* 0x008fe80000000800 */
[----:B----4-:R-:W-:Y:S04]  /*05f0*/  STS [R13+0x60], R21 ;  /* 0x000060150d007388 */ /* 0x010fe80000000800 */
[----:B-----5:R-:W-:Y:S04]  /*0600*/  STS [R13+0x80], R22 ;  /* 0x000080160d007388 */ /* 0x020fe80000000800 */
[----:B------:R-:W-:Y:S04]  /*0610*/  STS [R13+0xa0], R24 ;  /* 0x0000a0180d007388 */ /* 0x000fe80000000800 */
[----:B------:R-:W-:Y:S04]  /*0620*/  STS [R13+0xc0], R23 ;  /* 0x0000c0170d007388 */ /* 0x000fe80000000800 */
[----:B------:R-:W-:Y:S04]  /*0630*/  STS [R13], R25 ;  /* 0x000000190d007388 */ /* 0x000fe80000000800 */
[----:B------:R-:W-:Y:S01]  /*0640*/  STS [R13+0xe0], R26 ;  /* 0x0000e01a0d007388 */ /* 0x000fe20000000800 */
[----:B------:R-:W-:Y:S06]  /*0650*/  BAR.SYNC.DEFER_BLOCKING 0x0 ;  /* 0x0000000000007b1d */ /* 0x000fec0000010000 */
[----:B------:R-:W0:Y:S04]  /*0660*/  LDS.128 R4, [R4] ;  /* 0x0000000004047984 */ /* 0x000e280000000c00 */
[----:B0-----:R0:W-:Y:S02]  /*0670*/  @P1 STG.E.128 desc[UR6][R10.64], R4 ;  /* 0x000000040a001986 */ /* 0x0011e4000c101d06 */
[----:B0-----:R-:W-:Y:S05]  /*0680*/  @!P0 EXIT ;  /* 0x000000000000894d */ /* 0x001fea0003800000 */
[----:B0-----:R-:W0:Y:S01]  /*0690*/  LDS.128 R8, [R9+0x800] ;  /* 0x0008000009087984 */ /* 0x001e220000000c00 */
[----:B------:R-:W-:-:S04]  /*06a0*/  IMAD R5, R0, 0x68, R18 ;  /* 0x0000006800057824 */ /* 0x000fc800078e0212 */
[----:B------:R-:W-:-:S05]  /*06b0*/  IMAD.WIDE R2, R5, 0x4, R2 ;  /* 0x0000000405027825 */ /* 0x000fca00078e0202 */
[----:B0-----:R-:W-:Y:S01]  /*06c0*/  STG.E.128 desc[UR6][R2.64], R8 ;  /* 0x0000000802007986 */ /* 0x001fe2000c101d06 */
[----:B------:R-:W-:Y:S05]  /*06d0*/  EXIT ;  /* 0x000000000000794d */ /* 0x000fea0003800000 */
.L_x_0:
[----:B------:R-:W-:-:S00]  /*06e0*/  BRA `(.L_x_0) ;  /* 0xfffffffc00fc7947 */ /* 0x000fc0000383ffff */
[----:B------:R-:W-:-:S00]  /*06f0*/  NOP ;  /* 0x0000000000007918 */ /* 0x000fc00000000000 */
        /* <DEDUP_REMOVED lines=8> */
.L_x_1:


//--------------------- .nv.shared.triton_poi_fused_4 --------------------------
	.section	.nv.shared.triton_poi_fused_4,"aw",@nobits
	.sectionflags	@""
	.align	16
	.zero		1024


//--------------------- .nv.constant0.triton_poi_fused_4 --------------------------
	.section	.nv.constant0.triton_poi_fused_4,"a",@progbits
	.sectionflags	@""
	.align	4
.nv.constant0.triton_poi_fused_4:
	.zero		552
